//
// Generated by NVIDIA NVVM Compiler
//
// Compiler Build ID: CL-36424714
// Cuda compilation tools, release 13.0, V13.0.88
// Based on NVVM 20.0.0
//

.version 9.0
.target sm_100
.address_size 64

	// .globl	_Z14sprawdz_punktyPKdS0_Piid
.func  (.param .b64 func_retval0) __internal_accurate_pow
(
	.param .b64 __internal_accurate_pow_param_0,
	.param .b64 __internal_accurate_pow_param_1
)
;

.visible .entry _Z14sprawdz_punktyPKdS0_Piid(
	.param .u64 .ptr .align 1 _Z14sprawdz_punktyPKdS0_Piid_param_0,
	.param .u64 .ptr .align 1 _Z14sprawdz_punktyPKdS0_Piid_param_1,
	.param .u64 .ptr .align 1 _Z14sprawdz_punktyPKdS0_Piid_param_2,
	.param .u32 _Z14sprawdz_punktyPKdS0_Piid_param_3,
	.param .f64 _Z14sprawdz_punktyPKdS0_Piid_param_4
)
{
	.reg .pred 	%p<28>;
	.reg .b32 	%r<42>;
	.reg .b64 	%rd<12>;
	.reg .b64 	%fd<41>;

	ld.param.u64 	%rd1, [_Z14sprawdz_punktyPKdS0_Piid_param_0];
	ld.param.u64 	%rd2, [_Z14sprawdz_punktyPKdS0_Piid_param_1];
	ld.param.u64 	%rd3, [_Z14sprawdz_punktyPKdS0_Piid_param_2];
	ld.param.u32 	%r7, [_Z14sprawdz_punktyPKdS0_Piid_param_3];
	ld.param.f64 	%fd16, [_Z14sprawdz_punktyPKdS0_Piid_param_4];
	mov.u32 	%r8, %ctaid.x;
	mov.u32 	%r9, %ntid.x;
	mov.u32 	%r10, %tid.x;
	mad.lo.s32 	%r1, %r8, %r9, %r10;
	setp.ge.s32 	%p1, %r1, %r7;
	@%p1 bra 	$L__BB0_16;
	cvta.to.global.u64 	%rd4, %rd1;
	cvta.to.global.u64 	%rd5, %rd2;
	mul.wide.s32 	%rd6, %r1, 8;
	add.s64 	%rd7, %rd4, %rd6;
	ld.global.f64 	%fd1, [%rd7];
	add.s64 	%rd8, %rd5, %rd6;
	ld.global.f64 	%fd2, [%rd8];
	{
	.reg .b32 %temp; 
	mov.b64 	{%temp, %r2}, %fd1;
	}
	mov.f64 	%fd17, 0d4014000000000000;
	{
	.reg .b32 %temp; 
	mov.b64 	{%temp, %r11}, %fd17;
	}
	and.b32  	%r4, %r11, 2146435072;
	setp.eq.s32 	%p2, %r4, 1074790400;
	abs.f64 	%fd3, %fd1;
	{ // callseq 0, 0
	.param .b64 param0;
	st.param.f64 	[param0], %fd3;
	.param .b64 param1;
	st.param.f64 	[param1], 0d4014000000000000;
	.param .b64 retval0;
	call.uni (retval0), 
	__internal_accurate_pow, 
	(
	param0, 
	param1
	);
	ld.param.f64 	%fd18, [retval0];
	} // callseq 0
	setp.lt.s32 	%p3, %r2, 0;
	neg.f64 	%fd20, %fd18;
	selp.f64 	%fd21, %fd20, %fd18, %p2;
	selp.f64 	%fd38, %fd21, %fd18, %p3;
	setp.neu.f64 	%p4, %fd1, 0d0000000000000000;
	@%p4 bra 	$L__BB0_3;
	setp.eq.s32 	%p5, %r4, 1074790400;
	selp.b32 	%r12, %r2, 0, %p5;
	setp.lt.s32 	%p6, %r11, 0;
	or.b32  	%r13, %r12, 2146435072;
	selp.b32 	%r14, %r13, %r12, %p6;
	mov.b32 	%r15, 0;
	mov.b64 	%fd38, {%r15, %r14};
$L__BB0_3:
	add.f64 	%fd22, %fd1, 0d4014000000000000;
	{
	.reg .b32 %temp; 
	mov.b64 	{%temp, %r16}, %fd22;
	}
	and.b32  	%r17, %r16, 2146435072;
	setp.ne.s32 	%p7, %r17, 2146435072;
	@%p7 bra 	$L__BB0_8;
	setp.num.f64 	%p8, %fd1, %fd1;
	@%p8 bra 	$L__BB0_6;
	mov.f64 	%fd23, 0d4014000000000000;
	add.rn.f64 	%fd38, %fd1, %fd23;
	bra.uni 	$L__BB0_8;
$L__BB0_6:
	setp.neu.f64 	%p9, %fd3, 0d7FF0000000000000;
	@%p9 bra 	$L__BB0_8;
	setp.lt.s32 	%p10, %r2, 0;
	setp.eq.s32 	%p11, %r4, 1074790400;
	setp.lt.s32 	%p12, %r11, 0;
	selp.b32 	%r19, 0, 2146435072, %p12;
	and.b32  	%r20, %r11, 2147483647;
	setp.ne.s32 	%p13, %r20, 1071644672;
	or.b32  	%r21, %r19, -2147483648;
	selp.b32 	%r22, %r21, %r19, %p13;
	selp.b32 	%r23, %r22, %r19, %p11;
	selp.b32 	%r24, %r23, %r19, %p10;
	mov.b32 	%r25, 0;
	mov.b64 	%fd38, {%r25, %r24};
$L__BB0_8:
	setp.neu.f64 	%p14, %fd1, 0d0000000000000000;
	setp.lt.s32 	%p15, %r2, 0;
	mov.f64 	%fd24, 0d4000000000000000;
	{
	.reg .b32 %temp; 
	mov.b64 	{%temp, %r26}, %fd24;
	}
	and.b32  	%r6, %r26, 2146435072;
	setp.eq.s32 	%p16, %r6, 1062207488;
	{ // callseq 1, 0
	.param .b64 param0;
	st.param.f64 	[param0], %fd3;
	.param .b64 param1;
	st.param.f64 	[param1], 0d4000000000000000;
	.param .b64 retval0;
	call.uni (retval0), 
	__internal_accurate_pow, 
	(
	param0, 
	param1
	);
	ld.param.f64 	%fd25, [retval0];
	} // callseq 1
	neg.f64 	%fd27, %fd25;
	selp.f64 	%fd28, %fd27, %fd25, %p16;
	selp.f64 	%fd40, %fd28, %fd25, %p15;
	@%p14 bra 	$L__BB0_10;
	setp.eq.s32 	%p17, %r6, 1062207488;
	selp.b32 	%r27, %r2, 0, %p17;
	setp.lt.s32 	%p18, %r26, 0;
	or.b32  	%r28, %r27, 2146435072;
	selp.b32 	%r29, %r28, %r27, %p18;
	mov.b32 	%r30, 0;
	mov.b64 	%fd40, {%r30, %r29};
$L__BB0_10:
	add.f64 	%fd29, %fd1, 0d4000000000000000;
	{
	.reg .b32 %temp; 
	mov.b64 	{%temp, %r31}, %fd29;
	}
	and.b32  	%r32, %r31, 2146435072;
	setp.ne.s32 	%p19, %r32, 2146435072;
	@%p19 bra 	$L__BB0_15;
	setp.num.f64 	%p20, %fd1, %fd1;
	@%p20 bra 	$L__BB0_13;
	mov.f64 	%fd30, 0d4000000000000000;
	add.rn.f64 	%fd40, %fd1, %fd30;
	bra.uni 	$L__BB0_15;
$L__BB0_13:
	setp.neu.f64 	%p21, %fd3, 0d7FF0000000000000;
	@%p21 bra 	$L__BB0_15;
	setp.eq.s32 	%p22, %r6, 1062207488;
	setp.lt.s32 	%p23, %r2, 0;
	setp.lt.s32 	%p24, %r26, 0;
	selp.b32 	%r34, 0, 2146435072, %p24;
	and.b32  	%r35, %r26, 2147483647;
	setp.ne.s32 	%p25, %r35, 1071644672;
	or.b32  	%r36, %r34, -2147483648;
	selp.b32 	%r37, %r36, %r34, %p25;
	selp.b32 	%r38, %r37, %r34, %p22;
	selp.b32 	%r39, %r38, %r34, %p23;
	mov.b32 	%r40, 0;
	mov.b64 	%fd40, {%r40, %r39};
$L__BB0_15:
	setp.eq.f64 	%p26, %fd1, 0d3FF0000000000000;
	sub.f64 	%fd31, %fd38, %fd40;
	selp.f64 	%fd32, 0d0000000000000000, %fd31, %p26;
	fma.rn.f64 	%fd33, %fd1, 0d4000000000000000, %fd32;
	add.f64 	%fd34, %fd33, 0d3FF0000000000000;
	sub.f64 	%fd35, %fd2, %fd34;
	abs.f64 	%fd36, %fd35;
	setp.le.f64 	%p27, %fd36, %fd16;
	selp.u32 	%r41, 1, 0, %p27;
	cvta.to.global.u64 	%rd9, %rd3;
	mul.wide.s32 	%rd10, %r1, 4;
	add.s64 	%rd11, %rd9, %rd10;
	st.global.u32 	[%rd11], %r41;
$L__BB0_16:
	ret;

}
.func  (.param .b64 func_retval0) __internal_accurate_pow(
	.param .b64 __internal_accurate_pow_param_0,
	.param .b64 __internal_accurate_pow_param_1
)
{
	.reg .pred 	%p<8>;
	.reg .b32 	%r<49>;
	.reg .b32 	%f<3>;
	.reg .b64 	%fd<109>;

	ld.param.f64 	%fd10, [__internal_accurate_pow_param_0];
	ld.param.f64 	%fd11, [__internal_accurate_pow_param_1];
	{
	.reg .b32 %temp; 
	mov.b64 	{%temp, %r46}, %fd10;
	}
	{
	.reg .b32 %temp; 
	mov.b64 	{%r45, %temp}, %fd10;
	}
	shr.u32 	%r47, %r46, 20;
	setp.gt.u32 	%p1, %r46, 1048575;
	@%p1 bra 	$L__BB1_2;
	mul.f64 	%fd12, %fd10, 0d4350000000000000;
	{
	.reg .b32 %temp; 
	mov.b64 	{%temp, %r46}, %fd12;
	}
	{
	.reg .b32 %temp; 
	mov.b64 	{%r45, %temp}, %fd12;
	}
	shr.u32 	%r16, %r46, 20;
	add.s32 	%r47, %r16, -54;
$L__BB1_2:
	add.s32 	%r48, %r47, -1023;
	and.b32  	%r17, %r46, -2146435073;
	or.b32  	%r18, %r17, 1072693248;
	mov.b64 	%fd107, {%r45, %r18};
	setp.lt.u32 	%p2, %r18, 1073127583;
	@%p2 bra 	$L__BB1_4;
	{
	.reg .b32 %temp; 
	mov.b64 	{%r19, %temp}, %fd107;
	}
	{
	.reg .b32 %temp; 
	mov.b64 	{%temp, %r20}, %fd107;
	}
	add.s32 	%r21, %r20, -1048576;
	mov.b64 	%fd107, {%r19, %r21};
	add.s32 	%r48, %r47, -1022;
$L__BB1_4:
	add.f64 	%fd13, %fd107, 0dBFF0000000000000;
	add.f64 	%fd14, %fd107, 0d3FF0000000000000;
	rcp.approx.ftz.f64 	%fd15, %fd14;
	neg.f64 	%fd16, %fd14;
	fma.rn.f64 	%fd17, %fd16, %fd15, 0d3FF0000000000000;
	fma.rn.f64 	%fd18, %fd17, %fd17, %fd17;
	fma.rn.f64 	%fd19, %fd18, %fd15, %fd15;
	mul.f64 	%fd20, %fd13, %fd19;
	fma.rn.f64 	%fd21, %fd13, %fd19, %fd20;
	mul.f64 	%fd22, %fd21, %fd21;
	fma.rn.f64 	%fd23, %fd22, 0d3EB0F5FF7D2CAFE2, 0d3ED0F5D241AD3B5A;
	fma.rn.f64 	%fd24, %fd23, %fd22, 0d3EF3B20A75488A3F;
	fma.rn.f64 	%fd25, %fd24, %fd22, 0d3F1745CDE4FAECD5;
	fma.rn.f64 	%fd26, %fd25, %fd22, 0d3F3C71C7258A578B;
	fma.rn.f64 	%fd27, %fd26, %fd22, 0d3F6249249242B910;
	fma.rn.f64 	%fd28, %fd27, %fd22, 0d3F89999999999DFB;
	sub.f64 	%fd29, %fd13, %fd21;
	add.f64 	%fd30, %fd29, %fd29;
	neg.f64 	%fd31, %fd21;
	fma.rn.f64 	%fd32, %fd31, %fd13, %fd30;
	mul.f64 	%fd33, %fd19, %fd32;
	fma.rn.f64 	%fd34, %fd22, %fd28, 0d3FB5555555555555;
	mov.f64 	%fd35, 0d3FB5555555555555;
	sub.f64 	%fd36, %fd35, %fd34;
	fma.rn.f64 	%fd37, %fd22, %fd28, %fd36;
	add.f64 	%fd38, %fd37, 0dBC46A4CB00B9E7B0;
	add.f64 	%fd39, %fd34, %fd38;
	sub.f64 	%fd40, %fd34, %fd39;
	add.f64 	%fd41, %fd38, %fd40;
	mul.rn.f64 	%fd42, %fd21, %fd21;
	neg.f64 	%fd43, %fd42;
	fma.rn.f64 	%fd44, %fd21, %fd21, %fd43;
	{
	.reg .b32 %temp; 
	mov.b64 	{%r22, %temp}, %fd33;
	}
	{
	.reg .b32 %temp; 
	mov.b64 	{%temp, %r23}, %fd33;
	}
	add.s32 	%r24, %r23, 1048576;
	mov.b64 	%fd45, {%r22, %r24};
	fma.rn.f64 	%fd46, %fd21, %fd45, %fd44;
	mul.rn.f64 	%fd47, %fd42, %fd21;
	neg.f64 	%fd48, %fd47;
	fma.rn.f64 	%fd49, %fd42, %fd21, %fd48;
	fma.rn.f64 	%fd50, %fd42, %fd33, %fd49;
	fma.rn.f64 	%fd51, %fd46, %fd21, %fd50;
	mul.rn.f64 	%fd52, %fd39, %fd47;
	neg.f64 	%fd53, %fd52;
	fma.rn.f64 	%fd54, %fd39, %fd47, %fd53;
	fma.rn.f64 	%fd55, %fd39, %fd51, %fd54;
	fma.rn.f64 	%fd56, %fd41, %fd47, %fd55;
	add.f64 	%fd57, %fd52, %fd56;
	sub.f64 	%fd58, %fd52, %fd57;
	add.f64 	%fd59, %fd56, %fd58;
	add.f64 	%fd60, %fd21, %fd57;
	sub.f64 	%fd61, %fd21, %fd60;
	add.f64 	%fd62, %fd57, %fd61;
	add.f64 	%fd63, %fd59, %fd62;
	add.f64 	%fd64, %fd33, %fd63;
	add.f64 	%fd65, %fd60, %fd64;
	sub.f64 	%fd66, %fd60, %fd65;
	add.f64 	%fd67, %fd64, %fd66;
	xor.b32  	%r25, %r48, -2147483648;
	mov.b32 	%r26, 1127219200;
	mov.b64 	%fd68, {%r25, %r26};
	mov.b32 	%r27, -2147483648;
	mov.b64 	%fd69, {%r27, %r26};
	sub.f64 	%fd70, %fd68, %fd69;
	fma.rn.f64 	%fd71, %fd70, 0d3FE62E42FEFA39EF, %fd65;
	fma.rn.f64 	%fd72, %fd70, 0dBFE62E42FEFA39EF, %fd71;
	sub.f64 	%fd73, %fd72, %fd65;
	sub.f64 	%fd74, %fd67, %fd73;
	fma.rn.f64 	%fd75, %fd70, 0d3C7ABC9E3B39803F, %fd74;
	add.f64 	%fd76, %fd71, %fd75;
	sub.f64 	%fd77, %fd71, %fd76;
	add.f64 	%fd78, %fd75, %fd77;
	{
	.reg .b32 %temp; 
	mov.b64 	{%temp, %r28}, %fd11;
	}
	{
	.reg .b32 %temp; 
	mov.b64 	{%r29, %temp}, %fd11;
	}
	shl.b32 	%r30, %r28, 1;
	setp.gt.u32 	%p3, %r30, -33554433;
	and.b32  	%r31, %r28, -15728641;
	selp.b32 	%r32, %r31, %r28, %p3;
	mov.b64 	%fd79, {%r29, %r32};
	mul.rn.f64 	%fd80, %fd76, %fd79;
	neg.f64 	%fd81, %fd80;
	fma.rn.f64 	%fd82, %fd76, %fd79, %fd81;
	fma.rn.f64 	%fd83, %fd78, %fd79, %fd82;
	add.f64 	%fd4, %fd80, %fd83;
	sub.f64 	%fd84, %fd80, %fd4;
	add.f64 	%fd5, %fd83, %fd84;
	fma.rn.f64 	%fd85, %fd4, 0d3FF71547652B82FE, 0d4338000000000000;
	{
	.reg .b32 %temp; 
	mov.b64 	{%r13, %temp}, %fd85;
	}
	mov.f64 	%fd86, 0dC338000000000000;
	add.rn.f64 	%fd87, %fd85, %fd86;
	fma.rn.f64 	%fd88, %fd87, 0dBFE62E42FEFA39EF, %fd4;
	fma.rn.f64 	%fd89, %fd87, 0dBC7ABC9E3B39803F, %fd88;
	fma.rn.f64 	%fd90, %fd89, 0d3E5ADE1569CE2BDF, 0d3E928AF3FCA213EA;
	fma.rn.f64 	%fd91, %fd90, %fd89, 0d3EC71DEE62401315;
	fma.rn.f64 	%fd92, %fd91, %fd89, 0d3EFA01997C89EB71;
	fma.rn.f64 	%fd93, %fd92, %fd89, 0d3F2A01A014761F65;
	fma.rn.f64 	%fd94, %fd93, %fd89, 0d3F56C16C1852B7AF;
	fma.rn.f64 	%fd95, %fd94, %fd89, 0d3F81111111122322;
	fma.rn.f64 	%fd96, %fd95, %fd89, 0d3FA55555555502A1;
	fma.rn.f64 	%fd97, %fd96, %fd89, 0d3FC5555555555511;
	fma.rn.f64 	%fd98, %fd97, %fd89, 0d3FE000000000000B;
	fma.rn.f64 	%fd99, %fd98, %fd89, 0d3FF0000000000000;
	fma.rn.f64 	%fd100, %fd99, %fd89, 0d3FF0000000000000;
	{
	.reg .b32 %temp; 
	mov.b64 	{%r14, %temp}, %fd100;
	}
	{
	.reg .b32 %temp; 
	mov.b64 	{%temp, %r15}, %fd100;
	}
	shl.b32 	%r33, %r13, 20;
	add.s32 	%r34, %r33, %r15;
	mov.b64 	%fd108, {%r14, %r34};
	{
	.reg .b32 %temp; 
	mov.b64 	{%temp, %r35}, %fd4;
	}
	mov.b32 	%f2, %r35;
	abs.f32 	%f1, %f2;
	setp.lt.f32 	%p4, %f1, 0f4086232B;
	@%p4 bra 	$L__BB1_7;
	setp.lt.f64 	%p5, %fd4, 0d0000000000000000;
	add.f64 	%fd101, %fd4, 0d7FF0000000000000;
	selp.f64 	%fd108, 0d0000000000000000, %fd101, %p5;
	setp.geu.f32 	%p6, %f1, 0f40874800;
	@%p6 bra 	$L__BB1_7;
	shr.u32 	%r36, %r13, 31;
	add.s32 	%r37, %r13, %r36;
	shr.s32 	%r38, %r37, 1;
	shl.b32 	%r39, %r38, 20;
	add.s32 	%r40, %r15, %r39;
	mov.b64 	%fd102, {%r14, %r40};
	sub.s32 	%r41, %r13, %r38;
	shl.b32 	%r42, %r41, 20;
	add.s32 	%r43, %r42, 1072693248;
	mov.b32 	%r44, 0;
	mov.b64 	%fd103, {%r44, %r43};
	mul.f64 	%fd108, %fd103, %fd102;
$L__BB1_7:
	abs.f64 	%fd104, %fd108;
	setp.eq.f64 	%p7, %fd104, 0d7FF0000000000000;
	fma.rn.f64 	%fd105, %fd108, %fd5, %fd108;
	selp.f64 	%fd106, %fd108, %fd105, %p7;
	st.param.f64 	[func_retval0], %fd106;
	ret;

}


// ===== COMPILED SASS (sm_100) =====

	.target	sm_100

	.elftype	@"ET_EXEC"


//--------------------- .note.nv.tkinfo           --------------------------
	.section	.note.nv.tkinfo,"",@"SHT_NOTE"
	.sectionflags	@"SHF_NOTE_NV_TKINFO"
	.tkinfo
        /*0018*/ 	.word	0x00000002
        /*0030*/ 	.string	""
        /*0030*/ 	.string	"ptxas"
        /*0030*/ 	.string	"Cuda compilation tools, release 13.0, V13.0.88"
        /*0030*/ 	.string	"Build cuda_13.0.r13.0/compiler.36424714_0"
        /*0030*/ 	.string	"-arch sm_100 -m 64 "



//--------------------- .note.nv.cuinfo           --------------------------
	.section	.note.nv.cuinfo,"",@"SHT_NOTE"
	.sectionflags	@"SHF_NOTE_NV_CUINFO"
        /*0018*/ 	.short	0x0002
        /*001a*/ 	.short	0x0064
        /*001c*/ 	.short	0x0082
	.zero		2


//--------------------- .nv.info                  --------------------------
	.section	.nv.info,"",@"SHT_CUDA_INFO"
	.align	4


	//----- nvinfo : EIATTR_REGCOUNT
	.align		4
        /*0000*/ 	.byte	0x04, 0x2f
        /*0002*/ 	.short	(.L_1 - .L_0)
	.align		4
.L_0:
        /*0004*/ 	.word	index@(_Z14sprawdz_punktyPKdS0_Piid)
        /*0008*/ 	.word	0x0000001e


	//----- nvinfo : EIATTR_FRAME_SIZE
	.align		4
.L_1:
        /*000c*/ 	.byte	0x04, 0x11
        /*000e*/ 	.short	(.L_3 - .L_2)
	.align		4
.L_2:
        /*0010*/ 	.word	index@($_Z14sprawdz_punktyPKdS0_Piid$__internal_accurate_pow)
        /*0014*/ 	.word	0x00000000


	//----- nvinfo : EIATTR_FRAME_SIZE
	.align		4
.L_3:
        /*0018*/ 	.byte	0x04, 0x11
        /*001a*/ 	.short	(.L_5 - .L_4)
	.align		4
.L_4:
        /*001c*/ 	.word	index@(_Z14sprawdz_punktyPKdS0_Piid)
        /*0020*/ 	.word	0x00000000


	//----- nvinfo : EIATTR_MIN_STACK_SIZE
	.align		4
.L_5:
        /*0024*/ 	.byte	0x04, 0x12
        /*0026*/ 	.short	(.L_7 - .L_6)
	.align		4
.L_6:
        /*0028*/ 	.word	index@(_Z14sprawdz_punktyPKdS0_Piid)
        /*002c*/ 	.word	0x00000000
.L_7:


//--------------------- .nv.compat                --------------------------
	.section	.nv.compat,"",@"SHT_CUDA_COMPAT_INFO"
	.align	4
        /*0000*/ 	.byte	0x02, 0x09, 0x00, 0x00, 0x02, 0x02, 0x01, 0x00, 0x02, 0x05, 0x05, 0x00, 0x03, 0x07, 0x01, 0x01
        /*0010*/ 	.byte	0x02, 0x03, 0x00, 0x00, 0x02, 0x06, 0x01, 0x00, 0x04, 0x0b, 0x08, 0x00, 0x01, 0x00, 0x00, 0x00
        /*0020*/ 	.byte	0x00, 0x00, 0x00, 0x00


//--------------------- .nv.info._Z14sprawdz_punktyPKdS0_Piid --------------------------
	.section	.nv.info._Z14sprawdz_punktyPKdS0_Piid,"",@"SHT_CUDA_INFO"
	.sectionflags	@""
	.align	4


	//----- nvinfo : EIATTR_CUDA_API_VERSION
	.align		4
        /*0000*/ 	.byte	0x04, 0x37
        /*0002*/ 	.short	(.L_9 - .L_8)
.L_8:
        /*0004*/ 	.word	0x00000082


	//----- nvinfo : EIATTR_KPARAM_INFO
	.align		4
.L_9:
        /*0008*/ 	.byte	0x04, 0x17
        /*000a*/ 	.short	(.L_11 - .L_10)
.L_10:
        /*000c*/ 	.word	0x00000000
        /*0010*/ 	.short	0x0004
        /*0012*/ 	.short	0x0020
        /*0014*/ 	.byte	0x00, 0xf0, 0x21, 0x00


	//----- nvinfo : EIATTR_KPARAM_INFO
	.align		4
.L_11:
        /*0018*/ 	.byte	0x04, 0x17
        /*001a*/ 	.short	(.L_13 - .L_12)
.L_12:
        /*001c*/ 	.word	0x00000000
        /*0020*/ 	.short	0x0003
        /*0022*/ 	.short	0x0018
        /*0024*/ 	.byte	0x00, 0xf0, 0x11, 0x00


	//----- nvinfo : EIATTR_KPARAM_INFO
	.align		4
.L_13:
        /*0028*/ 	.byte	0x04, 0x17
        /*002a*/ 	.short	(.L_15 - .L_14)
.L_14:
        /*002c*/ 	.word	0x00000000
        /*0030*/ 	.short	0x0002
        /*0032*/ 	.short	0x0010
        /*0034*/ 	.byte	0x00, 0xf5, 0x21, 0x00


	//----- nvinfo : EIATTR_KPARAM_INFO
	.align		4
.L_15:
        /*0038*/ 	.byte	0x04, 0x17
        /*003a*/ 	.short	(.L_17 - .L_16)
.L_16:
        /*003c*/ 	.word	0x00000000
        /*0040*/ 	.short	0x0001
        /*0042*/ 	.short	0x0008
        /*0044*/ 	.byte	0x00, 0xf5, 0x21, 0x00


	//----- nvinfo : EIATTR_KPARAM_INFO
	.align		4
.L_17:
        /*0048*/ 	.byte	0x04, 0x17
        /*004a*/ 	.short	(.L_19 - .L_18)
.L_18:
        /*004c*/ 	.word	0x00000000
        /*0050*/ 	.short	0x0000
        /*0052*/ 	.short	0x0000
        /*0054*/ 	.byte	0x00, 0xf5, 0x21, 0x00


	//----- nvinfo : EIATTR_SPARSE_MMA_MASK
	.align		4
.L_19:
        /*0058*/ 	.byte	0x03, 0x50
        /*005a*/ 	.short	0x0000


	//----- nvinfo : EIATTR_MAXREG_COUNT
	.align		4
        /*005c*/ 	.byte	0x03, 0x1b
        /*005e*/ 	.short	0x00ff


	//----- nvinfo : EIATTR_MERCURY_ISA_VERSION
	.align		4
        /*0060*/ 	.byte	0x03, 0x5f
        /*0062*/ 	.short	0x0101


	//----- nvinfo : EIATTR_VRC_CTA_INIT_COUNT
	.align		4
        /*0064*/ 	.byte	0x02, 0x4a
	.zero		1
	.zero		1


	//----- nvinfo : EIATTR_EXIT_INSTR_OFFSETS
	.align		4
        /*0068*/ 	.byte	0x04, 0x1c
        /*006a*/ 	.short	(.L_21 - .L_20)


	//   ....[0]....
.L_20:
        /*006c*/ 	.word	0x00000070


	//   ....[1]....
        /*0070*/ 	.word	0x00000520


	//----- nvinfo : EIATTR_CRS_STACK_SIZE
	.align		4
.L_21:
        /*0074*/ 	.byte	0x04, 0x1e
        /*0076*/ 	.short	(.L_23 - .L_22)
.L_22:
        /*0078*/ 	.word	0x00000000


	//----- nvinfo : EIATTR_CBANK_PARAM_SIZE
	.align		4
.L_23:
        /*007c*/ 	.byte	0x03, 0x19
        /*007e*/ 	.short	0x0028


	//----- nvinfo : EIATTR_PARAM_CBANK
	.align		4
        /*0080*/ 	.byte	0x04, 0x0a
        /*0082*/ 	.short	(.L_25 - .L_24)
	.align		4
.L_24:
        /*0084*/ 	.word	index@(.nv.constant0._Z14sprawdz_punktyPKdS0_Piid)
        /*0088*/ 	.short	0x0380
        /*008a*/ 	.short	0x0028


	//----- nvinfo : EIATTR_SW_WAR
	.align		4
.L_25:
        /*008c*/ 	.byte	0x04, 0x36
        /*008e*/ 	.short	(.L_27 - .L_26)
.L_26:
        /*0090*/ 	.word	0x00000008
.L_27:


//--------------------- .nv.callgraph             --------------------------
	.section	.nv.callgraph,"",@"SHT_CUDA_CALLGRAPH"
	.align	4
	.sectionentsize	8
	.align		4
        /*0000*/ 	.word	0x00000000
	.align		4
        /*0004*/ 	.word	0xffffffff
	.align		4
        /*0008*/ 	.word	0x00000000
	.align		4
        /*000c*/ 	.word	0xfffffffe
	.align		4
        /*0010*/ 	.word	0x00000000
	.align		4
        /*0014*/ 	.word	0xfffffffd
	.align		4
        /*0018*/ 	.word	0x00000000
	.align		4
        /*001c*/ 	.word	0xfffffffc


//--------------------- .text._Z14sprawdz_punktyPKdS0_Piid --------------------------
	.section	.text._Z14sprawdz_punktyPKdS0_Piid,"ax",@progbits
	.align	128
        .global         _Z14sprawdz_punktyPKdS0_Piid
        .type           _Z14sprawdz_punktyPKdS0_Piid,@function
        .size           _Z14sprawdz_punktyPKdS0_Piid,(.L_x_8 - _Z14sprawdz_punktyPKdS0_Piid)
        .other          _Z14sprawdz_punktyPKdS0_Piid,@"STO_CUDA_ENTRY STV_DEFAULT"
_Z14sprawdz_punktyPKdS0_Piid:
.text._Z14sprawdz_punktyPKdS0_Piid:
[----:B------:R-:W-:Y:S01]  /*0000*/  LDC R1, c[0x0][0x37c] ;  /* 0x0000df00ff017b82 */ /* 0x000fe20000000800 */
[----:B------:R-:W0:Y:S07]  /*0010*/  S2R R3, SR_TID.X ;  /* 0x0000000000037919 */ /* 0x000e2e0000002100 */
[----:B------:R-:W0:Y:S01]  /*0020*/  S2UR UR4, SR_CTAID.X ;  /* 0x00000000000479c3 */ /* 0x000e220000002500 */
[----:B------:R-:W1:Y:S07]  /*0030*/  LDCU UR5, c[0x0][0x398] ;  /* 0x00007300ff0577ac */ /* 0x000e6e0008000800 */
[----:B------:R-:W0:Y:S02]  /*0040*/  LDC R2, c[0x0][0x360] ;  /* 0x0000d800ff027b82 */ /* 0x000e240000000800 */
[----:B0-----:R-:W-:-:S05]  /*0050*/  IMAD R2, R2, UR4, R3 ;  /* 0x0000000402027c24 */ /* 0x001fca000f8e0203 */
[----:B-1----:R-:W-:-:S13]  /*0060*/  ISETP.GE.AND P0, PT, R2, UR5, PT ;  /* 0x0000000502007c0c */ /* 0x002fda000bf06270 */
[----:B------:R-:W-:Y:S05]  /*0070*/  @P0 EXIT ;  /* 0x000000000000094d */ /* 0x000fea0003800000 */
[----:B------:R-:W0:Y:S01]  /*0080*/  LDC.64 R6, c[0x0][0x380] ;  /* 0x0000e000ff067b82 */ /* 0x000e220000000a00 */
[----:B------:R-:W1:Y:S07]  /*0090*/  LDCU.64 UR8, c[0x0][0x358] ;  /* 0x00006b00ff0877ac */ /* 0x000e6e0008000a00 */
[----:B------:R-:W2:Y:S01]  /*00a0*/  LDC.64 R4, c[0x0][0x388] ;  /* 0x0000e200ff047b82 */ /* 0x000ea20000000a00 */
[----:B0-----:R-:W-:-:S06]  /*00b0*/  IMAD.WIDE R6, R2, 0x8, R6 ;  /* 0x0000000802067825 */ /* 0x001fcc00078e0206 */
[----:B-1----:R-:W3:Y:S01]  /*00c0*/  LDG.E.64 R6, desc[UR8][R6.64] ;  /* 0x0000000806067981 */ /* 0x002ee2000c1e1b00 */
[----:B--2---:R-:W-:-:S06]  /*00d0*/  IMAD.WIDE R4, R2, 0x8, R4 ;  /* 0x0000000802047825 */ /* 0x004fcc00078e0204 */
[----:B------:R-:W5:Y:S01]  /*00e0*/  LDG.E.64 R4, desc[UR8][R4.64] ;  /* 0x0000000804047981 */ /* 0x000f62000c1e1b00 */
[----:B------:R-:W-:Y:S01]  /*00f0*/  BSSY.RECONVERGENT B0, `(.L_x_0) ;  /* 0x0000008000007945 */ /* 0x000fe20003800200 */
[----:B------:R-:W-:Y:S01]  /*0100*/  MOV R0, 0x170 ;  /* 0x0000017000007802 */ /* 0x000fe20000000f00 */
[----:B------:R-:W-:Y:S01]  /*0110*/  UMOV UR4, URZ ;  /* 0x000000ff00047c82 */ /* 0x000fe20008000000 */
[----:B------:R-:W-:Y:S01]  /*0120*/  UMOV UR5, 0x40140000 ;  /* 0x4014000000057882 */ /* 0x000fe20000000000 */
[----:B---3--:R-:W-:-:S10]  /*0130*/  DADD R8, -RZ, |R6| ;  /* 0x00000000ff087229 */ /* 0x008fd40000000506 */
[----:B------:R-:W-:Y:S02]  /*0140*/  IMAD.MOV.U32 R14, RZ, RZ, R8 ;  /* 0x000000ffff0e7224 */ /* 0x000fe400078e0008 */
[----:B------:R-:W-:-:S07]  /*0150*/  IMAD.MOV.U32 R3, RZ, RZ, R9 ;  /* 0x000000ffff037224 */ /* 0x000fce00078e0009 */
[----:B-----5:R-:W-:Y:S05]  /*0160*/  CALL.REL.NOINC `($_Z14sprawdz_punktyPKdS0_Piid$__internal_accurate_pow) ;  /* 0x0000000000f07944 */ /* 0x020fea0003c00000 */
[----:B------:R-:W-:Y:S05]  /*0170*/  BSYNC.RECONVERGENT B0 ;  /* 0x0000000000007941 */ /* 0x000fea0003800200 */
.L_x_0:
[C---:B------:R-:W-:Y:S01]  /*0180*/  DADD R8, R6.reuse, 5 ;  /* 0x4014000006087429 */ /* 0x040fe20000000000 */
[----:B------:R-:W-:Y:S01]  /*0190*/  IMAD.MOV.U32 R10, RZ, RZ, R3 ;  /* 0x000000ffff0a7224 */ /* 0x000fe200078e0003 */
[----:B------:R-:W-:Y:S01]  /*01a0*/  DSETP.NEU.AND P0, PT, R6, RZ, PT ;  /* 0x000000ff0600722a */ /* 0x000fe20003f0d000 */
[----:B------:R-:W-:Y:S01]  /*01b0*/  IMAD.MOV.U32 R11, RZ, RZ, R16 ;  /* 0x000000ffff0b7224 */ /* 0x000fe200078e0010 */
[----:B------:R-:W-:Y:S01]  /*01c0*/  ISETP.GE.AND P1, PT, R7, RZ, PT ;  /* 0x000000ff0700720c */ /* 0x000fe20003f26270 */
[----:B------:R-:W-:Y:S04]  /*01d0*/  BSSY.RECONVERGENT B0, `(.L_x_1) ;  /* 0x0000011000007945 */ /* 0x000fe80003800200 */
[----:B------:R-:W-:Y:S01]  /*01e0*/  DADD R10, -RZ, -R10 ;  /* 0x00000000ff0a7229 */ /* 0x000fe2000000090a */
[----:B------:R-:W-:-:S04]  /*01f0*/  LOP3.LUT R8, R9, 0x7ff00000, RZ, 0xc0, !PT ;  /* 0x7ff0000009087812 */ /* 0x000fc800078ec0ff */
[----:B------:R-:W-:-:S05]  /*0200*/  ISETP.NE.AND P2, PT, R8, 0x7ff00000, PT ;  /* 0x7ff000000800780c */ /* 0x000fca0003f45270 */
[----:B------:R-:W-:Y:S01]  /*0210*/  FSEL R8, R10, R3, !P1 ;  /* 0x000000030a087208 */ /* 0x000fe20004800000 */
[----:B------:R-:W-:Y:S01]  /*0220*/  @!P0 IMAD.MOV.U32 R8, RZ, RZ, RZ ;  /* 0x000000ffff088224 */ /* 0x000fe200078e00ff */
[----:B------:R-:W-:Y:S01]  /*0230*/  FSEL R9, R11, R16, !P1 ;  /* 0x000000100b097208 */ /* 0x000fe20004800000 */
[----:B------:R-:W-:Y:S01]  /*0240*/  DADD R10, -RZ, |R6| ;  /* 0x00000000ff0a7229 */ /* 0x000fe20000000506 */
[----:B------:R-:W-:-:S04]  /*0250*/  @!P0 MOV R9, R7 ;  /* 0x0000000700098202 */ /* 0x000fc80000000f00 */
[----:B------:R-:W-:Y:S06]  /*0260*/  @P2 BRA `(.L_x_2) ;  /* 0x00000000001c2947 */ /* 0x000fec0003800000 */
[----:B------:R-:W-:-:S14]  /*0270*/  DSETP.NAN.AND P2, PT, R6, R6, PT ;  /* 0x000000060600722a */ /* 0x000fdc0003f48000 */
[----:B------:R-:W-:Y:S01]  /*0280*/  @P2 DADD R8, R6, 5 ;  /* 0x4014000006082429 */ /* 0x000fe20000000000 */
[----:B------:R-:W-:Y:S10]  /*0290*/  @P2 BRA `(.L_x_2) ;  /* 0x0000000000102947 */ /* 0x000ff40003800000 */
[----:B------:R-:W-:-:S14]  /*02a0*/  DSETP.NEU.AND P2, PT, |R6|, +INF , PT ;  /* 0x7ff000000600742a */ /* 0x000fdc0003f4d200 */
[----:B------:R-:W-:Y:S02]  /*02b0*/  @!P2 IMAD.MOV.U32 R0, RZ, RZ, -0x100000 ;  /* 0xfff00000ff00a424 */ /* 0x000fe400078e00ff */
[----:B------:R-:W-:-:S03]  /*02c0*/  @!P2 IMAD.MOV.U32 R8, RZ, RZ, RZ ;  /* 0x000000ffff08a224 */ /* 0x000fc600078e00ff */
[----:B------:R-:W-:-:S07]  /*02d0*/  @!P2 SEL R9, R0, 0x7ff00000, !P1 ;  /* 0x7ff000000009a807 */ /* 0x000fce0004800000 */
.L_x_2:
[----:B------:R-:W-:Y:S05]  /*02e0*/  BSYNC.RECONVERGENT B0 ;  /* 0x0000000000007941 */ /* 0x000fea0003800200 */
.L_x_1:
[----:B------:R-:W-:Y:S01]  /*02f0*/  BSSY.RECONVERGENT B0, `(.L_x_3) ;  /* 0x0000006000007945 */ /* 0x000fe20003800200 */
[----:B------:R-:W-:Y:S01]  /*0300*/  IMAD.MOV.U32 R14, RZ, RZ, R10 ;  /* 0x000000ffff0e7224 */ /* 0x000fe200078e000a */
[----:B------:R-:W-:Y:S01]  /*0310*/  MOV R0, 0x350 ;  /* 0x0000035000007802 */ /* 0x000fe20000000f00 */
[----:B------:R-:W-:Y:S01]  /*0320*/  IMAD.MOV.U32 R3, RZ, RZ, R11 ;  /* 0x000000ffff037224 */ /* 0x000fe200078e000b */
[----:B------:R-:W-:-:S06]  /*0330*/  UMOV UR5, 0x40000000 ;  /* 0x4000000000057882 */ /* 0x000fcc0000000000 */
[----:B------:R-:W-:Y:S05]  /*0340*/  CALL.REL.NOINC `($_Z14sprawdz_punktyPKdS0_Piid$__internal_accurate_pow) ;  /* 0x0000000000787944 */ /* 0x000fea0003c00000 */
[----:B------:R-:W-:Y:S05]  /*0350*/  BSYNC.RECONVERGENT B0 ;  /* 0x0000000000007941 */ /* 0x000fea0003800200 */
.L_x_3:
[----:B------:R-:W-:Y:S01]  /*0360*/  DADD R10, R6, 2 ;  /* 0x40000000060a7429 */ /* 0x000fe20000000000 */
[----:B------:R-:W-:Y:S09]  /*0370*/  BSSY.RECONVERGENT B0, `(.L_x_4) ;  /* 0x000000d000007945 */ /* 0x000ff20003800200 */
[----:B------:R-:W-:Y:S01]  /*0380*/  LOP3.LUT R10, R11, 0x7ff00000, RZ, 0xc0, !PT ;  /* 0x7ff000000b0a7812 */ /* 0x000fe200078ec0ff */
[----:B------:R-:W-:-:S03]  /*0390*/  IMAD.MOV.U32 R11, RZ, RZ, R16 ;  /* 0x000000ffff0b7224 */ /* 0x000fc600078e0010 */
[----:B------:R-:W-:Y:S02]  /*03a0*/  ISETP.NE.AND P1, PT, R10, 0x7ff00000, PT ;  /* 0x7ff000000a00780c */ /* 0x000fe40003f25270 */
[----:B------:R-:W-:Y:S02]  /*03b0*/  MOV R10, R3 ;  /* 0x00000003000a7202 */ /* 0x000fe40000000f00 */
[----:B------:R-:W-:-:S09]  /*03c0*/  @!P0 CS2R R10, SRZ ;  /* 0x00000000000a8805 */ /* 0x000fd2000001ff00 */
[----:B------:R-:W-:Y:S05]  /*03d0*/  @P1 BRA `(.L_x_5) ;  /* 0x0000000000181947 */ /* 0x000fea0003800000 */
[----:B------:R-:W-:-:S14]  /*03e0*/  DSETP.NAN.AND P0, PT, R6, R6, PT ;  /* 0x000000060600722a */ /* 0x000fdc0003f08000 */
[----:B------:R-:W-:Y:S01]  /*03f0*/  @P0 DADD R10, R6, 2 ;  /* 0x40000000060a0429 */ /* 0x000fe20000000000 */
[----:B------:R-:W-:Y:S10]  /*0400*/  @P0 BRA `(.L_x_5) ;  /* 0x00000000000c0947 */ /* 0x000ff40003800000 */
[----:B------:R-:W-:-:S14]  /*0410*/  DSETP.NEU.AND P0, PT, |R6|, +INF , PT ;  /* 0x7ff000000600742a */ /* 0x000fdc0003f0d200 */
[----:B------:R-:W-:Y:S02]  /*0420*/  @!P0 IMAD.MOV.U32 R10, RZ, RZ, 0x0 ;  /* 0x00000000ff0a8424 */ /* 0x000fe400078e00ff */
[----:B------:R-:W-:-:S07]  /*0430*/  @!P0 IMAD.MOV.U32 R11, RZ, RZ, 0x7ff00000 ;  /* 0x7ff00000ff0b8424 */ /* 0x000fce00078e00ff */
.L_x_5:
[----:B------:R-:W-:Y:S05]  /*0440*/  BSYNC.RECONVERGENT B0 ;  /* 0x0000000000007941 */ /* 0x000fea0003800200 */
.L_x_4:
[----:B------:R-:W-:Y:S01]  /*0450*/  DADD R10, -R10, R8 ;  /* 0x000000000a0a7229 */ /* 0x000fe20000000108 */
[----:B------:R-:W0:Y:S01]  /*0460*/  LDCU.64 UR4, c[0x0][0x3a0] ;  /* 0x00007400ff0477ac */ /* 0x000e220008000a00 */
[----:B------:R-:W-:-:S08]  /*0470*/  DSETP.NEU.AND P0, PT, R6, 1, PT ;  /* 0x3ff000000600742a */ /* 0x000fd00003f0d000 */
[----:B------:R-:W-:Y:S02]  /*0480*/  FSEL R8, R10, RZ, P0 ;  /* 0x000000ff0a087208 */ /* 0x000fe40000000000 */
[----:B------:R-:W-:-:S06]  /*0490*/  FSEL R9, R11, RZ, P0 ;  /* 0x000000ff0b097208 */ /* 0x000fcc0000000000 */
[----:B------:R-:W-:Y:S01]  /*04a0*/  DFMA R6, R6, 2, R8 ;  /* 0x400000000606782b */ /* 0x000fe20000000008 */
[----:B------:R-:W1:Y:S07]  /*04b0*/  LDC.64 R8, c[0x0][0x390] ;  /* 0x0000e400ff087b82 */ /* 0x000e6e0000000a00 */
[----:B------:R-:W-:-:S08]  /*04c0*/  DADD R6, R6, 1 ;  /* 0x3ff0000006067429 */ /* 0x000fd00000000000 */
[----:B------:R-:W-:-:S08]  /*04d0*/  DADD R4, R4, -R6 ;  /* 0x0000000004047229 */ /* 0x000fd00000000806 */
[----:B0-----:R-:W-:Y:S01]  /*04e0*/  DSETP.GTU.AND P0, PT, |R4|, UR4, PT ;  /* 0x0000000404007e2a */ /* 0x001fe2000bf0c200 */
[----:B-1----:R-:W-:-:S05]  /*04f0*/  IMAD.WIDE R2, R2, 0x4, R8 ;  /* 0x0000000402027825 */ /* 0x002fca00078e0208 */
[----:B------:R-:W-:-:S05]  /*0500*/  SEL R5, RZ, 0x1, P0 ;  /* 0x00000001ff057807 */ /* 0x000fca0000000000 */
[----:B------:R-:W-:Y:S01]  /*0510*/  STG.E desc[UR8][R2.64], R5 ;  /* 0x0000000502007986 */ /* 0x000fe2000c101908 */
[----:B------:R-:W-:Y:S05]  /*0520*/  EXIT ;  /* 0x000000000000794d */ /* 0x000fea0003800000 */
        .type           $_Z14sprawdz_punktyPKdS0_Piid$__internal_accurate_pow,@function
        .size           $_Z14sprawdz_punktyPKdS0_Piid$__internal_accurate_pow,(.L_x_8 - $_Z14sprawdz_punktyPKdS0_Piid$__internal_accurate_pow)
$_Z14sprawdz_punktyPKdS0_Piid$__internal_accurate_pow:
[----:B------:R-:W-:Y:S01]  /*0530*/  ISETP.GT.U32.AND P1, PT, R3, 0xfffff, PT ;  /* 0x000fffff0300780c */ /* 0x000fe20003f24070 */
[----:B------:R-:W-:Y:S01]  /*0540*/  IMAD.MOV.U32 R10, RZ, RZ, R14 ;  /* 0x000000ffff0a7224 */ /* 0x000fe200078e000e */
[----:B------:R-:W-:Y:S01]  /*0550*/  MOV R11, R3 ;  /* 0x00000003000b7202 */ /* 0x000fe20000000f00 */
[--C-:B------:R-:W-:Y:S01]  /*0560*/  IMAD.MOV.U32 R12, RZ, RZ, R3.reuse ;  /* 0x000000ffff0c7224 */ /* 0x100fe200078e0003 */
[----:B------:R-:W-:Y:S01]  /*0570*/  UMOV UR6, 0x7d2cafe2 ;  /* 0x7d2cafe200067882 */ /* 0x000fe20000000000 */
[----:B------:R-:W-:Y:S01]  /*0580*/  IMAD.MOV.U32 R16, RZ, RZ, RZ ;  /* 0x000000ffff107224 */ /* 0x000fe200078e00ff */
[----:B------:R-:W-:Y:S01]  /*0590*/  UMOV UR7, 0x3eb0f5ff ;  /* 0x3eb0f5ff00077882 */ /* 0x000fe20000000000 */
[----:B------:R-:W-:Y:S01]  /*05a0*/  IMAD.MOV.U32 R22, RZ, RZ, 0x41ad3b5a ;  /* 0x41ad3b5aff167424 */ /* 0x000fe200078e00ff */
[----:B------:R-:W-:Y:S01]  /*05b0*/  SHF.R.U32.HI R3, RZ, 0x14, R3 ;  /* 0x00000014ff037819 */ /* 0x000fe20000011603 */
[----:B------:R-:W-:Y:S01]  /*05c0*/  IMAD.MOV.U32 R23, RZ, RZ, 0x3ed0f5d2 ;  /* 0x3ed0f5d2ff177424 */ /* 0x000fe200078e00ff */
[----:B------:R-:W-:Y:S01]  /*05d0*/  UMOV UR10, 0xfefa39ef ;  /* 0xfefa39ef000a7882 */ /* 0x000fe20000000000 */
[----:B------:R-:W-:-:S02]  /*05e0*/  UMOV UR11, 0x3fe62e42 ;  /* 0x3fe62e42000b7882 */ /* 0x000fc40000000000 */
[----:B------:R-:W-:-:S10]  /*05f0*/  @!P1 DMUL R10, R10, 1.80143985094819840000e+16 ;  /* 0x435000000a0a9828 */ /* 0x000fd40000000000 */
[----:B------:R-:W-:Y:S01]  /*0600*/  @!P1 IMAD.MOV.U32 R12, RZ, RZ, R11 ;  /* 0x000000ffff0c9224 */ /* 0x000fe200078e000b */
[----:B------:R-:W-:Y:S01]  /*0610*/  @!P1 LEA.HI R3, R11, 0xffffffca, RZ, 0xc ;  /* 0xffffffca0b039811 */ /* 0x000fe200078f60ff */
[----:B------:R-:W-:-:S03]  /*0620*/  @!P1 IMAD.MOV.U32 R14, RZ, RZ, R10 ;  /* 0x000000ffff0e9224 */ /* 0x000fc600078e000a */
[----:B------:R-:W-:Y:S01]  /*0630*/  LOP3.LUT R12, R12, 0x800fffff, RZ, 0xc0, !PT ;  /* 0x800fffff0c0c7812 */ /* 0x000fe200078ec0ff */
[----:B------:R-:W-:-:S03]  /*0640*/  VIADD R10, R3, 0xfffffc01 ;  /* 0xfffffc01030a7836 */ /* 0x000fc60000000000 */
[----:B------:R-:W-:-:S04]  /*0650*/  LOP3.LUT R15, R12, 0x3ff00000, RZ, 0xfc, !PT ;  /* 0x3ff000000c0f7812 */ /* 0x000fc800078efcff */
[----:B------:R-:W-:-:S13]  /*0660*/  ISETP.GE.U32.AND P2, PT, R15, 0x3ff6a09f, PT ;  /* 0x3ff6a09f0f00780c */ /* 0x000fda0003f46070 */
[----:B------:R-:W-:Y:S02]  /*0670*/  @P2 VIADD R13, R15, 0xfff00000 ;  /* 0xfff000000f0d2836 */ /* 0x000fe40000000000 */
[----:B------:R-:W-:-:S03]  /*0680*/  @P2 VIADD R10, R3, 0xfffffc02 ;  /* 0xfffffc02030a2836 */ /* 0x000fc60000000000 */
[----:B------:R-:W-:-:S06]  /*0690*/  @P2 MOV R15, R13 ;  /* 0x0000000d000f2202 */ /* 0x000fcc0000000f00 */
[C---:B------:R-:W-:Y:S02]  /*06a0*/  DADD R18, R14.reuse, 1 ;  /* 0x3ff000000e127429 */ /* 0x040fe40000000000 */
[----:B------:R-:W-:-:S04]  /*06b0*/  DADD R14, R14, -1 ;  /* 0xbff000000e0e7429 */ /* 0x000fc80000000000 */
[----:B------:R-:W0:Y:S02]  /*06c0*/  MUFU.RCP64H R17, R19 ;  /* 0x0000001300117308 */ /* 0x000e240000001800 */
[----:B0-----:R-:W-:-:S08]  /*06d0*/  DFMA R12, -R18, R16, 1 ;  /* 0x3ff00000120c742b */ /* 0x001fd00000000110 */
[----:B------:R-:W-:-:S08]  /*06e0*/  DFMA R12, R12, R12, R12 ;  /* 0x0000000c0c0c722b */ /* 0x000fd0000000000c */
[----:B------:R-:W-:-:S08]  /*06f0*/  DFMA R16, R16, R12, R16 ;  /* 0x0000000c1010722b */ /* 0x000fd00000000010 */
[----:B------:R-:W-:-:S08]  /*0700*/  DMUL R12, R14, R16 ;  /* 0x000000100e0c7228 */ /* 0x000fd00000000000 */
[----:B------:R-:W-:-:S08]  /*0710*/  DFMA R12, R14, R16, R12 ;  /* 0x000000100e0c722b */ /* 0x000fd0000000000c */
[----:B------:R-:W-:-:S08]  /*0720*/  DMUL R20, R12, R12 ;  /* 0x0000000c0c147228 */ /* 0x000fd00000000000 */
[----:B------:R-:W-:Y:S01]  /*0730*/  DFMA R18, R20, UR6, R22 ;  /* 0x0000000614127c2b */ /* 0x000fe20008000016 */
[----:B------:R-:W-:Y:S01]  /*0740*/  UMOV UR6, 0x75488a3f ;  /* 0x75488a3f00067882 */ /* 0x000fe20000000000 */
[----:B------:R-:W-:Y:S01]  /*0750*/  UMOV UR7, 0x3ef3b20a ;  /* 0x3ef3b20a00077882 */ /* 0x000fe20000000000 */
[----:B------:R-:W-:-:S05]  /*0760*/  DADD R22, R14, -R12 ;  /* 0x000000000e167229 */ /* 0x000fca000000080c */
[----:B------:R-:W-:Y:S01]  /*0770*/  DFMA R18, R20, R18, UR6 ;  /* 0x0000000614127e2b */ /* 0x000fe20008000012 */
[----:B------:R-:W-:Y:S01]  /*0780*/  UMOV UR6, 0xe4faecd5 ;  /* 0xe4faecd500067882 */ /* 0x000fe20000000000 */
[----:B------:R-:W-:Y:S01]  /*0790*/  UMOV UR7, 0x3f1745cd ;  /* 0x3f1745cd00077882 */ /* 0x000fe20000000000 */
[----:B------:R-:W-:-:S05]  /*07a0*/  DADD R24, R22, R22 ;  /* 0x0000000016187229 */ /* 0x000fca0000000016 */
[----:B------:R-:W-:Y:S01]  /*07b0*/  DFMA R18, R20, R18, UR6 ;  /* 0x0000000614127e2b */ /* 0x000fe20008000012 */
[----:B------:R-:W-:Y:S01]  /*07c0*/  UMOV UR6, 0x258a578b ;  /* 0x258a578b00067882 */ /* 0x000fe20000000000 */
[----:B------:R-:W-:Y:S01]  /*07d0*/  UMOV UR7, 0x3f3c71c7 ;  /* 0x3f3c71c700077882 */ /* 0x000fe20000000000 */
[----:B------:R-:W-:-:S05]  /*07e0*/  DFMA R24, R14, -R12, R24 ;  /* 0x8000000c0e18722b */ /* 0x000fca0000000018 */
[----:B------:R-:W-:Y:S01]  /*07f0*/  DFMA R18, R20, R18, UR6 ;  /* 0x0000000614127e2b */ /* 0x000fe20008000012 */
[----:B------:R-:W-:Y:S01]  /*0800*/  UMOV UR6, 0x9242b910 ;  /* 0x9242b91000067882 */ /* 0x000fe20000000000 */
[----:B------:R-:W-:Y:S01]  /*0810*/  UMOV UR7, 0x3f624924 ;  /* 0x3f62492400077882 */ /* 0x000fe20000000000 */
[----:B------:R-:W-:-:S05]  /*0820*/  DMUL R16, R16, R24 ;  /* 0x0000001810107228 */ /* 0x000fca0000000000 */
[----:B------:R-:W-:Y:S01]  /*0830*/  DFMA R18, R20, R18, UR6 ;  /* 0x0000000614127e2b */ /* 0x000fe20008000012 */
[----:B------:R-:W-:Y:S01]  /*0840*/  UMOV UR6, 0x99999dfb ;  /* 0x99999dfb00067882 */ /* 0x000fe20000000000 */
[----:B------:R-:W-:-:S06]  /*0850*/  UMOV UR7, 0x3f899999 ;  /* 0x3f89999900077882 */ /* 0x000fcc0000000000 */
[----:B------:R-:W-:Y:S01]  /*0860*/  DFMA R22, R20, R18, UR6 ;  /* 0x0000000614167e2b */ /* 0x000fe20008000012 */
[----:B------:R-:W-:Y:S01]  /*0870*/  UMOV UR6, 0x55555555 ;  /* 0x5555555500067882 */ /* 0x000fe20000000000 */
[----:B------:R-:W-:Y:S01]  /*0880*/  UMOV UR7, 0x3fb55555 ;  /* 0x3fb5555500077882 */ /* 0x000fe20000000000 */
[----:B------:R-:W-:-:S05]  /*0890*/  DMUL R18, R12, R12 ;  /* 0x0000000c0c127228 */ /* 0x000fca0000000000 */
[----:B------:R-:W-:-:S03]  /*08a0*/  DFMA R14, R20, R22, UR6 ;  /* 0x00000006140e7e2b */ /* 0x000fc60008000016 */
[----:B------:R-:W-:-:S05]  /*08b0*/  DMUL R26, R12, R18 ;  /* 0x000000120c1a7228 */ /* 0x000fca0000000000 */
[----:B------:R-:W-:Y:S01]  /*08c0*/  DADD R24, -R14, UR6 ;  /* 0x000000060e187e29 */ /* 0x000fe20008000100 */
[----:B------:R-:W-:Y:S01]  /*08d0*/  UMOV UR6, 0xb9e7b0 ;  /* 0x00b9e7b000067882 */ /* 0x000fe20000000000 */
[----:B------:R-:W-:-:S06]  /*08e0*/  UMOV UR7, 0x3c46a4cb ;  /* 0x3c46a4cb00077882 */ /* 0x000fcc0000000000 */
[----:B------:R-:W-:Y:S02]  /*08f0*/  DFMA R20, R20, R22, R24 ;  /* 0x000000161414722b */ /* 0x000fe40000000018 */
[----:B------:R-:W-:Y:S01]  /*0900*/  DFMA R22, R12, R12, -R18 ;  /* 0x0000000c0c16722b */ /* 0x000fe20000000812 */
[----:B------:R-:W-:Y:S01]  /*0910*/  VIADD R25, R17, 0x100000 ;  /* 0x0010000011197836 */ /* 0x000fe20000000000 */
[----:B------:R-:W-:-:S06]  /*0920*/  MOV R24, R16 ;  /* 0x0000001000187202 */ /* 0x000fcc0000000f00 */
[----:B------:R-:W-:Y:S02]  /*0930*/  DFMA R22, R12, R24, R22 ;  /* 0x000000180c16722b */ /* 0x000fe40000000016 */
[----:B------:R-:W-:Y:S01]  /*0940*/  DADD R24, R20, -UR6 ;  /* 0x8000000614187e29 */ /* 0x000fe20008000000 */
[----:B------:R-:W-:Y:S01]  /*0950*/  UMOV UR6, 0x80000000 ;  /* 0x8000000000067882 */ /* 0x000fe20000000000 */
[----:B------:R-:W-:Y:S01]  /*0960*/  DFMA R20, R12, R18, -R26 ;  /* 0x000000120c14722b */ /* 0x000fe2000000081a */
[----:B------:R-:W-:-:S07]  /*0970*/  UMOV UR7, 0x43300000 ;  /* 0x4330000000077882 */ /* 0x000fce0000000000 */
[----:B------:R-:W-:Y:S02]  /*0980*/  DFMA R20, R16, R18, R20 ;  /* 0x000000121014722b */ /* 0x000fe40000000014 */
[----:B------:R-:W-:-:S06]  /*0990*/  DADD R18, R14, R24 ;  /* 0x000000000e127229 */ /* 0x000fcc0000000018 */
[----:B------:R-:W-:Y:S02]  /*09a0*/  DFMA R20, R12, R22, R20 ;  /* 0x000000160c14722b */ /* 0x000fe40000000014 */
[----:B------:R-:W-:Y:S02]  /*09b0*/  DADD R22, R14, -R18 ;  /* 0x000000000e167229 */ /* 0x000fe40000000812 */
[----:B------:R-:W-:-:S06]  /*09c0*/  DMUL R14, R18, R26 ;  /* 0x0000001a120e7228 */ /* 0x000fcc0000000000 */
[----:B------:R-:W-:Y:S02]  /*09d0*/  DADD R24, R24, R22 ;  /* 0x0000000018187229 */ /* 0x000fe40000000016 */
[----:B------:R-:W-:-:S08]  /*09e0*/  DFMA R22, R18, R26, -R14 ;  /* 0x0000001a1216722b */ /* 0x000fd0000000080e */
[----:B------:R-:W-:-:S08]  /*09f0*/  DFMA R20, R18, R20, R22 ;  /* 0x000000141214722b */ /* 0x000fd00000000016 */
[----:B------:R-:W-:-:S08]  /*0a00*/  DFMA R24, R24, R26, R20 ;  /* 0x0000001a1818722b */ /* 0x000fd00000000014 */
[----:B------:R-:W-:-:S08]  /*0a10*/  DADD R20, R14, R24 ;  /* 0x000000000e147229 */ /* 0x000fd00000000018 */
[--C-:B------:R-:W-:Y:S02]  /*0a20*/  DADD R18, R12, R20.reuse ;  /* 0x000000000c127229 */ /* 0x100fe40000000014 */
[----:B------:R-:W-:-:S06]  /*0a30*/  DADD R14, R14, -R20 ;  /* 0x000000000e0e7229 */ /* 0x000fcc0000000814 */
[----:B------:R-:W-:Y:S02]  /*0a40*/  DADD R12, R12, -R18 ;  /* 0x000000000c0c7229 */ /* 0x000fe40000000812 */
[----:B------:R-:W-:-:S06]  /*0a50*/  DADD R14, R24, R14 ;  /* 0x00000000180e7229 */ /* 0x000fcc000000000e */
[----:B------:R-:W-:-:S08]  /*0a60*/  DADD R12, R20, R12 ;  /* 0x00000000140c7229 */ /* 0x000fd0000000000c */
[----:B------:R-:W-:-:S08]  /*0a70*/  DADD R12, R14, R12 ;  /* 0x000000000e0c7229 */ /* 0x000fd0000000000c */
[----:B------:R-:W-:Y:S01]  /*0a80*/  DADD R16, R16, R12 ;  /* 0x0000000010107229 */ /* 0x000fe2000000000c */
[----:B------:R-:W-:Y:S01]  /*0a90*/  LOP3.LUT R12, R10, 0x80000000, RZ, 0x3c, !PT ;  /* 0x800000000a0c7812 */ /* 0x000fe200078e3cff */
[----:B------:R-:W-:-:S06]  /*0aa0*/  IMAD.MOV.U32 R13, RZ, RZ, 0x43300000 ;  /* 0x43300000ff0d7424 */ /* 0x000fcc00078e00ff */
[----:B------:R-:W-:Y:S02]  /*0ab0*/  DADD R14, R18, R16 ;  /* 0x00000000120e7229 */ /* 0x000fe40000000010 */
[----:B------:R-:W-:Y:S01]  /*0ac0*/  DADD R12, R12, -UR6 ;  /* 0x800000060c0c7e29 */ /* 0x000fe20008000000 */
[----:B------:R-:W-:Y:S01]  /*0ad0*/  UMOV UR6, 0xfefa39ef ;  /* 0xfefa39ef00067882 */ /* 0x000fe20000000000 */
[----:B------:R-:W-:-:S04]  /*0ae0*/  UMOV UR7, 0x3fe62e42 ;  /* 0x3fe62e4200077882 */ /* 0x000fc80000000000 */
[--C-:B------:R-:W-:Y:S02]  /*0af0*/  DADD R18, R18, -R14.reuse ;  /* 0x0000000012127229 */ /* 0x100fe4000000080e */
[----:B------:R-:W-:Y:S01]  /*0b00*/  DFMA R10, R12, UR6, R14 ;  /* 0x000000060c0a7c2b */ /* 0x000fe2000800000e */
[----:B------:R-:W-:Y:S01]  /*0b10*/  UMOV UR6, 0x3b39803f ;  /* 0x3b39803f00067882 */ /* 0x000fe20000000000 */
[----:B------:R-:W-:-:S04]  /*0b20*/  UMOV UR7, 0x3c7abc9e ;  /* 0x3c7abc9e00077882 */ /* 0x000fc80000000000 */
[----:B------:R-:W-:Y:S02]  /*0b30*/  DADD R18, R16, R18 ;  /* 0x0000000010127229 */ /* 0x000fe40000000012 */
[----:B------:R-:W-:-:S08]  /*0b40*/  DFMA R20, R12, -UR10, R10 ;  /* 0x8000000a0c147c2b */ /* 0x000fd0000800000a */
[----:B------:R-:W-:-:S08]  /*0b50*/  DADD R20, -R14, R20 ;  /* 0x000000000e147229 */ /* 0x000fd00000000114 */
[----:B------:R-:W-:-:S08]  /*0b60*/  DADD R18, R18, -R20 ;  /* 0x0000000012127229 */ /* 0x000fd00000000814 */
[----:B------:R-:W-:Y:S01]  /*0b70*/  DFMA R18, R12, UR6, R18 ;  /* 0x000000060c127c2b */ /* 0x000fe20008000012 */
[----:B------:R-:W-:Y:S02]  /*0b80*/  USHF.L.U32 UR7, UR5, 0x1, URZ ;  /* 0x0000000105077899 */ /* 0x000fe400080006ff */
[----:B------:R-:W-:Y:S02]  /*0b90*/  ULOP3.LUT UR6, UR5, 0xff0fffff, URZ, 0xc0, !UPT ;  /* 0xff0fffff05067892 */ /* 0x000fe4000f8ec0ff */
[----:B------:R-:W-:-:S03]  /*0ba0*/  UISETP.GT.U32.AND UP0, UPT, UR7, -0x2000001, UPT ;  /* 0xfdffffff0700788c */ /* 0x000fc6000bf04070 */
[----:B------:R-:W-:Y:S01]  /*0bb0*/  DADD R12, R10, R18 ;  /* 0x000000000a0c7229 */ /* 0x000fe20000000012 */
[----:B------:R-:W-:-:S03]  /*0bc0*/  USEL UR7, UR6, UR5, UP0 ;  /* 0x0000000506077287 */ /* 0x000fc60008000000 */
[----:B------:R-:W-:-:S04]  /*0bd0*/  UMOV UR6, UR4 ;  /* 0x0000000400067c82 */ /* 0x000fc80008000000 */
[----:B------:R-:W-:Y:S02]  /*0be0*/  DADD R14, R10, -R12 ;  /* 0x000000000a0e7229 */ /* 0x000fe4000000080c */
[----:B------:R-:W-:-:S06]  /*0bf0*/  DMUL R10, R12, UR6 ;  /* 0x000000060c0a7c28 */ /* 0x000fcc0008000000 */
[----:B------:R-:W-:Y:S02]  /*0c00*/  DADD R14, R18, R14 ;  /* 0x00000000120e7229 */ /* 0x000fe4000000000e */
[----:B------:R-:W-:-:S08]  /*0c10*/  DFMA R16, R12, UR6, -R10 ;  /* 0x000000060c107c2b */ /* 0x000fd0000800080a */
[----:B------:R-:W-:Y:S01]  /*0c20*/  DFMA R16, R14, UR6, R16 ;  /* 0x000000060e107c2b */ /* 0x000fe20008000010 */
[----:B------:R-:W-:Y:S01]  /*0c30*/  UMOV UR6, 0x3b39803f ;  /* 0x3b39803f00067882 */ /* 0x000fe20000000000 */
[----:B------:R-:W-:Y:S01]  /*0c40*/  MOV R14, 0x652b82fe ;  /* 0x652b82fe000e7802 */ /* 0x000fe20000000f00 */
[----:B------:R-:W-:Y:S01]  /*0c50*/  IMAD.MOV.U32 R15, RZ, RZ, 0x3ff71547 ;  /* 0x3ff71547ff0f7424 */ /* 0x000fe200078e00ff */
[----:B------:R-:W-:-:S04]  /*0c60*/  UMOV UR7, 0x3c7abc9e ;  /* 0x3c7abc9e00077882 */ /* 0x000fc80000000000 */
[----:B------:R-:W-:-:S08]  /*0c70*/  DADD R12, R10, R16 ;  /* 0x000000000a0c7229 */ /* 0x000fd00000000010 */
[----:B------:R-:W-:Y:S02]  /*0c80*/  DFMA R14, R12, R14, 6.75539944105574400000e+15 ;  /* 0x433800000c0e742b */ /* 0x000fe4000000000e */
[----:B------:R-:W-:Y:S01]  /*0c90*/  FSETP.GEU.AND P1, PT, |R13|, 4.1917929649353027344, PT ;  /* 0x4086232b0d00780b */ /* 0x000fe20003f2e200 */
[----:B------:R-:W-:-:S05]  /*0ca0*/  DADD R10, R10, -R12 ;  /* 0x000000000a0a7229 */ /* 0x000fca000000080c */
[----:B------:R-:W-:-:S03]  /*0cb0*/  DADD R18, R14, -6.75539944105574400000e+15 ;  /* 0xc33800000e127429 */ /* 0x000fc60000000000 */
[----:B------:R-:W-:-:S05]  /*0cc0*/  DADD R16, R16, R10 ;  /* 0x0000000010107229 */ /* 0x000fca000000000a */
[----:B------:R-:W-:-:S08]  /*0cd0*/  DFMA R20, R18, -UR10, R12 ;  /* 0x8000000a12147c2b */ /* 0x000fd0000800000c */
[----:B------:R-:W-:Y:S01]  /*0ce0*/  DFMA R18, R18, -UR6, R20 ;  /* 0x8000000612127c2b */ /* 0x000fe20008000014 */
[----:B------:R-:W-:Y:S01]  /*0cf0*/  UMOV UR6, 0x69ce2bdf ;  /* 0x69ce2bdf00067882 */ /* 0x000fe20000000000 */
[----:B------:R-:W-:Y:S01]  /*0d00*/  IMAD.MOV.U32 R20, RZ, RZ, -0x35dec16 ;  /* 0xfca213eaff147424 */ /* 0x000fe200078e00ff */
[----:B------:R-:W-:Y:S01]  /*0d10*/  UMOV UR7, 0x3e5ade15 ;  /* 0x3e5ade1500077882 */ /* 0x000fe20000000000 */
[----:B------:R-:W-:-:S06]  /*0d20*/  IMAD.MOV.U32 R21, RZ, RZ, 0x3e928af3 ;  /* 0x3e928af3ff157424 */ /* 0x000fcc00078e00ff */
[----:B------:R-:W-:Y:S01]  /*0d30*/  DFMA R20, R18, UR6, R20 ;  /* 0x0000000612147c2b */ /* 0x000fe20008000014 */
[----:B------:R-:W-:Y:S01]  /*0d40*/  UMOV UR6, 0x62401315 ;  /* 0x6240131500067882 */ /* 0x000fe20000000000 */
[----:B------:R-:W-:-:S06]  /*0d50*/  UMOV UR7, 0x3ec71dee ;  /* 0x3ec71dee00077882 */ /* 0x000fcc0000000000 */
[----:B------:R-:W-:Y:S01]  /*0d60*/  DFMA R20, R18, R20, UR6 ;  /* 0x0000000612147e2b */ /* 0x000fe20008000014 */
        /* <DEDUP_REMOVED lines=20> */
[----:B------:R-:W-:-:S08]  /*0eb0*/  DFMA R20, R18, R20, UR6 ;  /* 0x0000000612147e2b */ /* 0x000fd00008000014 */
[----:B------:R-:W-:-:S08]  /*0ec0*/  DFMA R20, R18, R20, 1 ;  /* 0x3ff000001214742b */ /* 0x000fd00000000014 */
[----:B------:R-:W-:-:S10]  /*0ed0*/  DFMA R18, R18, R20, 1 ;  /* 0x3ff000001212742b */ /* 0x000fd40000000014 */
[----:B------:R-:W-:Y:S01]  /*0ee0*/  LEA R11, R14, R19, 0x14 ;  /* 0x000000130e0b7211 */ /* 0x000fe200078ea0ff */
[----:B------:R-:W-:Y:S01]  /*0ef0*/  IMAD.MOV.U32 R10, RZ, RZ, R18 ;  /* 0x000000ffff0a7224 */ /* 0x000fe200078e0012 */
[----:B------:R-:W-:Y:S06]  /*0f00*/  @!P1 BRA `(.L_x_6) ;  /* 0x0000000000309947 */ /* 0x000fec0003800000 */
[----:B------:R-:W-:Y:S01]  /*0f10*/  FSETP.GEU.AND P2, PT, |R13|, 4.2275390625, PT ;  /* 0x408748000d00780b */ /* 0x000fe20003f4e200 */
[C---:B------:R-:W-:Y:S02]  /*0f20*/  DADD R10, R12.reuse, +INF ;  /* 0x7ff000000c0a7429 */ /* 0x040fe40000000000 */
[----:B------:R-:W-:-:S08]  /*0f30*/  DSETP.GEU.AND P1, PT, R12, RZ, PT ;  /* 0x000000ff0c00722a */ /* 0x000fd00003f2e000 */
[----:B------:R-:W-:Y:S02]  /*0f40*/  FSEL R10, R10, RZ, P1 ;  /* 0x000000ff0a0a7208 */ /* 0x000fe40000800000 */
[----:B------:R-:W-:Y:S02]  /*0f50*/  @!P2 LEA.HI R3, R14, R14, RZ, 0x1 ;  /* 0x0000000e0e03a211 */ /* 0x000fe400078f08ff */
[----:B------:R-:W-:Y:S02]  /*0f60*/  FSEL R11, R11, RZ, P1 ;  /* 0x000000ff0b0b7208 */ /* 0x000fe40000800000 */
[----:B------:R-:W-:-:S05]  /*0f70*/  @!P2 SHF.R.S32.HI R3, RZ, 0x1, R3 ;  /* 0x00000001ff03a819 */ /* 0x000fca0000011403 */
[----:B------:R-:W-:Y:S02]  /*0f80*/  @!P2 IMAD.IADD R12, R14, 0x1, -R3 ;  /* 0x000000010e0ca824 */ /* 0x000fe400078e0a03 */
[----:B------:R-:W-:-:S03]  /*0f90*/  @!P2 IMAD R19, R3, 0x100000, R19 ;  /* 0x001000000313a824 */ /* 0x000fc600078e0213 */
[----:B------:R-:W-:Y:S02]  /*0fa0*/  @!P2 LEA R13, R12, 0x3ff00000, 0x14 ;  /* 0x3ff000000c0da811 */ /* 0x000fe400078ea0ff */
[----:B------:R-:W-:-:S06]  /*0fb0*/  @!P2 MOV R12, RZ ;  /* 0x000000ff000ca202 */ /* 0x000fcc0000000f00 */
[----:B------:R-:W-:-:S11]  /*0fc0*/  @!P2 DMUL R10, R18, R12 ;  /* 0x0000000c120aa228 */ /* 0x000fd60000000000 */
.L_x_6:
[----:B------:R-:W-:Y:S02]  /*0fd0*/  DFMA R16, R16, R10, R10 ;  /* 0x0000000a1010722b */ /* 0x000fe4000000000a */
[----:B------:R-:W-:-:S08]  /*0fe0*/  DSETP.NEU.AND P1, PT, |R10|, +INF , PT ;  /* 0x7ff000000a00742a */ /* 0x000fd00003f2d200 */
[----:B------:R-:W-:Y:S01]  /*0ff0*/  FSEL R3, R10, R16, !P1 ;  /* 0x000000100a037208 */ /* 0x000fe20004800000 */
[----:B------:R-:W-:Y:S01]  /*1000*/  IMAD.MOV.U32 R10, RZ, RZ, R0 ;  /* 0x000000ffff0a7224 */ /* 0x000fe200078e0000 */
[----:B------:R-:W-:Y:S01]  /*1010*/  FSEL R16, R11, R17, !P1 ;  /* 0x000000110b107208 */ /* 0x000fe20004800000 */
[----:B------:R-:W-:-:S04]  /*1020*/  IMAD.MOV.U32 R11, RZ, RZ, 0x0 ;  /* 0x00000000ff0b7424 */ /* 0x000fc800078e00ff */
[----:B------:R-:W-:Y:S05]  /*1030*/  RET.REL.NODEC R10 `(_Z14sprawdz_punktyPKdS0_Piid) ;  /* 0xffffffec0af07950 */ /* 0x000fea0003c3ffff */
.L_x_7:
[----:B------:R-:W-:-:S00]  /*1040*/  BRA `(.L_x_7) ;  /* 0xfffffffc00fc7947 */ /* 0x000fc0000383ffff */
[----:B------:R-:W-:-:S00]  /*1050*/  NOP ;  /* 0x0000000000007918 */ /* 0x000fc00000000000 */
        /* <DEDUP_REMOVED lines=10> */
.L_x_8:


//--------------------- .nv.shared.reserved.0     --------------------------
	.section	.nv.shared.reserved.0,"aw",@nobits
	.weak		__nv_reservedSMEM_offset_0_alias
	.size		__nv_reservedSMEM_offset_0_alias, 0, 64
	.other		__nv_reservedSMEM_offset_0_alias,@"STO_CUDA_RESERVED_SHARED STV_DEFAULT"
__nv_reservedSMEM_offset_0_alias:
	.zero		0
	.zero		64


//--------------------- .nv.constant0._Z14sprawdz_punktyPKdS0_Piid --------------------------
	.section	.nv.constant0._Z14sprawdz_punktyPKdS0_Piid,"a",@progbits
	.sectionflags	@""
	.align	4
.nv.constant0._Z14sprawdz_punktyPKdS0_Piid:
	.zero		936


//--------------------- SYMBOLS --------------------------

	.type		.nv.reservedSmem.offset0,@object
	.size		.nv.reservedSmem.offset0,0x4
